	.headerflags	@"EF_CUDA_TEXMODE_UNIFIED EF_CUDA_64BIT_ADDRESS EF_CUDA_ACCELERATORS EF_CUDA_SM90 EF_CUDA_VIRTUAL_SM(EF_CUDA_SM90)"
	.elftype	@"ET_EXEC"


//--------------------- .nv.info                  --------------------------
	.section	.nv.info,"",@"SHT_CUDA_INFO"
	.align	4


	//----- nvinfo : EIATTR_REGCOUNT
	.align		4
        /*0000*/ 	.byte	0x04, 0x2f
        /*0002*/ 	.short	(.L_1 - .L_0)
	.align		4
.L_0:
        /*0004*/ 	.word	index@(triton_poi_fused_add_addmm_sigmoid_sigmoid_backward_2)
        /*0008*/ 	.word	0x0000000e


	//----- nvinfo : EIATTR_MIN_STACK_SIZE
	.align		4
.L_1:
        /*000c*/ 	.byte	0x04, 0x12
        /*000e*/ 	.short	(.L_3 - .L_2)
	.align		4
.L_2:
        /*0010*/ 	.word	index@(triton_poi_fused_add_addmm_sigmoid_sigmoid_backward_2)
        /*0014*/ 	.word	0x00000000


	//----- nvinfo : EIATTR_FRAME_SIZE
	.align		4
.L_3:
        /*0018*/ 	.byte	0x04, 0x11
        /*001a*/ 	.short	(.L_5 - .L_4)
	.align		4
.L_4:
        /*001c*/ 	.word	index@(triton_poi_fused_add_addmm_sigmoid_sigmoid_backward_2)
        /*0020*/ 	.word	0x00000000


	//----- nvinfo : EIATTR_MIN_STACK_SIZE
	.align		4
.L_5:
        /*0024*/ 	.byte	0x04, 0x12
        /*0026*/ 	.short	(.L_7 - .L_6)
	.align		4
.L_6:
        /*0028*/ 	.word	index@(triton_poi_fused_add_addmm_sigmoid_sigmoid_backward_2)
        /*002c*/ 	.word	0x00000000
.L_7:


//--------------------- .nv.info.triton_poi_fused_add_addmm_sigmoid_sigmoid_backward_2 --------------------------
	.section	.nv.info.triton_poi_fused_add_addmm_sigmoid_sigmoid_backward_2,"",@"SHT_CUDA_INFO"
	.sectionflags	@""
	.align	4


	//----- nvinfo : EIATTR_CUDA_API_VERSION
	.align		4
        /*0000*/ 	.byte	0x04, 0x37
        /*0002*/ 	.short	(.L_9 - .L_8)
.L_8:
        /*0004*/ 	.word	0x0000007c


	//----- nvinfo : EIATTR_KPARAM_INFO
	.align		4
.L_9:
        /*0008*/ 	.byte	0x04, 0x17
        /*000a*/ 	.short	(.L_11 - .L_10)
.L_10:
        /*000c*/ 	.word	0x00000000
        /*0010*/ 	.short	0x0003
        /*0012*/ 	.short	0x0018
        /*0014*/ 	.byte	0x00, 0xf0, 0x11, 0x00


	//----- nvinfo : EIATTR_KPARAM_INFO
	.align		4
.L_11:
        /*0018*/ 	.byte	0x04, 0x17
        /*001a*/ 	.short	(.L_13 - .L_12)
.L_12:
        /*001c*/ 	.word	0x00000000
        /*0020*/ 	.short	0x0002
        /*0022*/ 	.short	0x0010
        /*0024*/ 	.byte	0x00, 0xf4, 0x21, 0x00


	//----- nvinfo : EIATTR_KPARAM_INFO
	.align		4
.L_13:
        /*0028*/ 	.byte	0x04, 0x17
        /*002a*/ 	.short	(.L_15 - .L_14)
.L_14:
        /*002c*/ 	.word	0x00000000
        /*0030*/ 	.short	0x0001
        /*0032*/ 	.short	0x0008
        /*0034*/ 	.byte	0x00, 0xf4, 0x21, 0x00


	//----- nvinfo : EIATTR_KPARAM_INFO
	.align		4
.L_15:
        /*0038*/ 	.byte	0x04, 0x17
        /*003a*/ 	.short	(.L_17 - .L_16)
.L_16:
        /*003c*/ 	.word	0x00000000
        /*0040*/ 	.short	0x0000
        /*0042*/ 	.short	0x0000
        /*0044*/ 	.byte	0x00, 0xf4, 0x21, 0x00


	//----- nvinfo : EIATTR_SPARSE_MMA_MASK
	.align		4
.L_17:
        /*0048*/ 	.byte	0x03, 0x50
        /*004a*/ 	.short	0x0000


	//----- nvinfo : EIATTR_MAXREG_COUNT
	.align		4
        /*004c*/ 	.byte	0x03, 0x1b
        /*004e*/ 	.short	0x00ff


	//----- nvinfo : EIATTR_EXIT_INSTR_OFFSETS
	.align		4
        /*0050*/ 	.byte	0x04, 0x1c
        /*0052*/ 	.short	(.L_19 - .L_18)


	//   ....[0]....
.L_18:
        /*0054*/ 	.word	0x000002c0


	//   ....[1]....
        /*0058*/ 	.word	0x000002e0


	//----- nvinfo : EIATTR_REQNTID
	.align		4
.L_19:
        /*005c*/ 	.byte	0x04, 0x10
        /*005e*/ 	.short	(.L_21 - .L_20)
.L_20:
        /*0060*/ 	.word	0x00000020
        /*0064*/ 	.word	0x00000001
        /*0068*/ 	.word	0x00000001


	//----- nvinfo : EIATTR_CBANK_PARAM_SIZE
	.align		4
.L_21:
        /*006c*/ 	.byte	0x03, 0x19
        /*006e*/ 	.short	0x001c


	//----- nvinfo : EIATTR_PARAM_CBANK
	.align		4
        /*0070*/ 	.byte	0x04, 0x0a
        /*0072*/ 	.short	(.L_23 - .L_22)
	.align		4
.L_22:
        /*0074*/ 	.word	index@(.nv.constant0.triton_poi_fused_add_addmm_sigmoid_sigmoid_backward_2)
        /*0078*/ 	.short	0x0210
        /*007a*/ 	.short	0x001c


	//----- nvinfo : EIATTR_SW_WAR
	.align		4
.L_23:
        /*007c*/ 	.byte	0x04, 0x36
        /*007e*/ 	.short	(.L_25 - .L_24)
.L_24:
        /*0080*/ 	.word	0x00000008
.L_25:


//--------------------- .nv.callgraph             --------------------------
	.section	.nv.callgraph,"",@"SHT_CUDA_CALLGRAPH"
	.align	4
	.sectionentsize	8
	.align		4
        /*0000*/ 	.word	0x00000000
	.align		4
        /*0004*/ 	.word	0xffffffff
	.align		4
        /*0008*/ 	.word	0x00000000
	.align		4
        /*000c*/ 	.word	0xfffffffe
	.align		4
        /*0010*/ 	.word	0x00000000
	.align		4
        /*0014*/ 	.word	0xfffffffd
	.align		4
        /*0018*/ 	.word	0x00000000
	.align		4
        /*001c*/ 	.word	0xfffffffc


//--------------------- .text.triton_poi_fused_add_addmm_sigmoid_sigmoid_backward_2 --------------------------
	.section	.text.triton_poi_fused_add_addmm_sigmoid_sigmoid_backward_2,"ax",@progbits
	.align	128
        .global         triton_poi_fused_add_addmm_sigmoid_sigmoid_backward_2
        .type           triton_poi_fused_add_addmm_sigmoid_sigmoid_backward_2,@function
        .size           triton_poi_fused_add_addmm_sigmoid_sigmoid_backward_2,(.L_x_1 - triton_poi_fused_add_addmm_sigmoid_sigmoid_backward_2)
        .other          triton_poi_fused_add_addmm_sigmoid_sigmoid_backward_2,@"STO_CUDA_ENTRY STV_DEFAULT"
triton_poi_fused_add_addmm_sigmoid_sigmoid_backward_2:
.text.triton_poi_fused_add_addmm_sigmoid_sigmoid_backward_2:
[----:B------:R-:W0:Y:S02]  /*0000*/  LDC R1, c[0x0][0x28] ;  /* 0x00000a00ff017b82 */ /* 0x000e240000000800 */
[----:B------:R-:W1:Y:S01]  /*0010*/  S2R R10, SR_TID.X ;  /* 0x00000000000a7919 */ /* 0x000e620000002100 */
[----:B------:R-:W2:Y:S01]  /*0020*/  LDC.64 R4, c[0x0][0x218] ;  /* 0x00008600ff047b82 */ /* 0x000ea20000000a00 */
[----:B------:R-:W-:Y:S01]  /*0030*/  ULDC.64 UR4, c[0x0][0x208] ;  /* 0x0000820000047ab9 */ /* 0x000fe20000000a00 */
[----:B------:R-:W3:Y:S06]  /*0040*/  S2R R9, SR_CTAID.X ;  /* 0x0000000000097919 */ /* 0x000eec0000002500 */
[----:B------:R-:W4:Y:S08]  /*0050*/  LDC.64 R2, c[0x0][0x210] ;  /* 0x00008400ff027b82 */ /* 0x000f300000000a00 */
[----:B------:R-:W5:Y:S01]  /*0060*/  LDC.64 R6, c[0x0][0x220] ;  /* 0x00008800ff067b82 */ /* 0x000f620000000a00 */
[----:B-1----:R-:W-:-:S02]  /*0070*/  LOP3.LUT R0, R10, 0xf, RZ, 0xc0, !PT ;  /* 0x0000000f0a007812 */ /* 0x002fc400078ec0ff */
[----:B---3--:R-:W-:Y:S02]  /*0080*/  SHF.R.S32.HI R8, RZ, 0x1b, R9 ;  /* 0x0000001bff087819 */ /* 0x008fe40000011409 */
[----:B------:R-:W-:Y:S02]  /*0090*/  LEA R9, R9, R0, 0x4 ;  /* 0x0000000009097211 */ /* 0x000fe400078e20ff */
[----:B------:R-:W-:Y:S01]  /*00a0*/  SGXT R0, R8, 0x1 ;  /* 0x000000010800781a */ /* 0x000fe20000000200 */
[----:B------:R-:W-:Y:S01]  /*00b0*/  HFMA2.MMA R8, -RZ, RZ, 0, 0 ;  /* 0x00000000ff087435 */ /* 0x000fe200000001ff */
[C---:B------:R-:W-:Y:S01]  /*00c0*/  ISETP.GE.AND P0, PT, R9.reuse, 0x10, PT ;  /* 0x000000100900780c */ /* 0x040fe20003f06270 */
[----:B----4-:R-:W-:Y:S01]  /*00d0*/  IMAD.WIDE R2, R9, 0x4, R2 ;  /* 0x0000000409027825 */ /* 0x010fe200078e0202 */
[----:B------:R-:W-:-:S03]  /*00e0*/  LEA.HI R0, R0, R9, RZ, 0x2 ;  /* 0x0000000900007211 */ /* 0x000fc600078f10ff */
[----:B-----5:R-:W-:Y:S01]  /*00f0*/  IMAD.WIDE R6, R9, 0x4, R6 ;  /* 0x0000000409067825 */ /* 0x020fe200078e0206 */
[----:B------:R-:W-:-:S04]  /*0100*/  LOP3.LUT R0, R0, 0xfffffffc, RZ, 0xc0, !PT ;  /* 0xfffffffc00007812 */ /* 0x000fc800078ec0ff */
[----:B------:R-:W-:Y:S02]  /*0110*/  IADD3 R11, R9, -R0, RZ ;  /* 0x80000000090b7210 */ /* 0x000fe40007ffe0ff */
[----:B------:R-:W-:Y:S01]  /*0120*/  MOV R0, RZ ;  /* 0x000000ff00007202 */ /* 0x000fe20000000f00 */
[----:B------:R-:W3:Y:S02]  /*0130*/  @!P0 LDG.E R8, desc[UR4][R6.64] ;  /* 0x0000000406088981 */ /* 0x000ee4000c1e1900 */
[----:B--2---:R-:W-:Y:S01]  /*0140*/  IMAD.WIDE R4, R11, 0x4, R4 ;  /* 0x000000040b047825 */ /* 0x004fe200078e0204 */
[----:B------:R-:W-:Y:S02]  /*0150*/  HFMA2.MMA R11, -RZ, RZ, 0, 0 ;  /* 0x00000000ff0b7435 */ /* 0x000fe400000001ff */
[----:B------:R-:W2:Y:S08]  /*0160*/  @!P0 LDG.E R0, desc[UR4][R2.64] ;  /* 0x0000000402008981 */ /* 0x000eb0000c1e1900 */
[----:B------:R1:W2:Y:S02]  /*0170*/  @!P0 LDG.E.EL R11, desc[UR4][R4.64] ;  /* 0x00000004040b8981 */ /* 0x0002a4000c2e1900 */
[----:B-1----:R-:W-:Y:S01]  /*0180*/  MOV R5, 0x3f800000 ;  /* 0x3f80000000057802 */ /* 0x002fe20000000f00 */
[----:B--2---:R-:W-:Y:S01]  /*0190*/  FADD R0, R11, R0 ;  /* 0x000000000b007221 */ /* 0x004fe20000000000 */
[----:B---3--:R-:W-:-:S04]  /*01a0*/  FADD R11, R8, R11 ;  /* 0x0000000b080b7221 */ /* 0x008fc80000000000 */
[----:B------:R-:W-:-:S04]  /*01b0*/  FADD R0, R0, R11 ;  /* 0x0000000b00007221 */ /* 0x000fc80000000000 */
[----:B------:R-:W-:-:S04]  /*01c0*/  FADD R0, RZ, -R0 ;  /* 0x80000000ff007221 */ /* 0x000fc80000000000 */
[----:B------:R-:W-:-:S05]  /*01d0*/  FMUL R0, R0, 1.4426950216293334961 ;  /* 0x3fb8aa3b00007820 */ /* 0x000fca0000400000 */
[----:B------:R-:W-:-:S13]  /*01e0*/  FSETP.GEU.AND P0, PT, R0, -126, PT ;  /* 0xc2fc00000000780b */ /* 0x000fda0003f0e000 */
[----:B------:R-:W-:-:S04]  /*01f0*/  @!P0 FMUL R0, R0, 0.5 ;  /* 0x3f00000000008820 */ /* 0x000fc80000400000 */
[----:B------:R-:W1:Y:S02]  /*0200*/  MUFU.EX2 R8, R0 ;  /* 0x0000000000087308 */ /* 0x000e640000000800 */
[----:B-1----:R-:W-:-:S04]  /*0210*/  @!P0 FMUL R8, R8, R8 ;  /* 0x0000000808088220 */ /* 0x002fc80000400000 */
[----:B------:R-:W-:-:S05]  /*0220*/  FADD R8, R8, 1 ;  /* 0x3f80000008087421 */ /* 0x000fca0000000000 */
[----:B------:R-:W-:Y:S02]  /*0230*/  FSETP.GT.AND P1, PT, R8, 8.50705917302346158658e+37, PT ;  /* 0x7e8000000800780b */ /* 0x000fe40003f24000 */
[----:B------:R-:W-:-:S11]  /*0240*/  LOP3.LUT P0, RZ, R10, 0x10, RZ, 0xc0, !PT ;  /* 0x000000100aff7812 */ /* 0x000fd6000780c0ff */
[----:B------:R-:W-:-:S06]  /*0250*/  @P1 FMUL R8, R8, 0.25 ;  /* 0x3e80000008081820 */ /* 0x000fcc0000400000 */
[----:B------:R-:W1:Y:S01]  /*0260*/  MUFU.RCP R8, R8 ;  /* 0x0000000800087308 */ /* 0x000e620000001000 */
[----:B------:R-:W-:Y:S02]  /*0270*/  ISETP.LT.AND P0, PT, R9, 0x10, !P0 ;  /* 0x000000100900780c */ /* 0x000fe40004701270 */
[----:B------:R-:W-:-:S05]  /*0280*/  FSEL R5, R5, 0.25, !P1 ;  /* 0x3e80000005057808 */ /* 0x000fca0004800000 */
[----:B-1----:R-:W-:-:S04]  /*0290*/  FMUL R5, R8, R5 ;  /* 0x0000000508057220 */ /* 0x002fc80000400000 */
[----:B------:R-:W-:-:S04]  /*02a0*/  FADD R0, -R5, 1 ;  /* 0x3f80000005007421 */ /* 0x000fc80000000100 */
[----:B------:R-:W-:Y:S01]  /*02b0*/  FMUL R5, R5, R0 ;  /* 0x0000000005057220 */ /* 0x000fe20000400000 */
[----:B------:R-:W-:Y:S06]  /*02c0*/  @!P0 EXIT ;  /* 0x000000000000894d */ /* 0x000fec0003800000 */
[----:B------:R-:W-:Y:S01]  /*02d0*/  STG.E desc[UR4][R2.64], R5 ;  /* 0x0000000502007986 */ /* 0x000fe2000c101904 */
[----:B------:R-:W-:Y:S05]  /*02e0*/  EXIT ;  /* 0x000000000000794d */ /* 0x000fea0003800000 */
.L_x_0:
[----:B------:R-:W-:-:S00]  /*02f0*/  BRA `(.L_x_0) ;  /* 0xfffffffc00fc7947 */ /* 0x000fc0000383ffff */
[----:B------:R-:W-:-:S00]  /*0300*/  NOP ;  /* 0x0000000000007918 */ /* 0x000fc00000000000 */
[----:B------:R-:W-:-:S00]  /*0310*/  NOP ;  /* 0x0000000000007918 */ /* 0x000fc00000000000 */
[----:B------:R-:W-:-:S00]  /*0320*/  NOP ;  /* 0x0000000000007918 */ /* 0x000fc00000000000 */
[----:B------:R-:W-:-:S00]  /*0330*/  NOP ;  /* 0x0000000000007918 */ /* 0x000fc00000000000 */
[----:B------:R-:W-:-:S00]  /*0340*/  NOP ;  /* 0x0000000000007918 */ /* 0x000fc00000000000 */
[----:B------:R-:W-:-:S00]  /*0350*/  NOP ;  /* 0x0000000000007918 */ /* 0x000fc00000000000 */
[----:B------:R-:W-:-:S00]  /*0360*/  NOP ;  /* 0x0000000000007918 */ /* 0x000fc00000000000 */
[----:B------:R-:W-:-:S00]  /*0370*/  NOP ;  /* 0x0000000000007918 */ /* 0x000fc00000000000 */
.L_x_1:


//--------------------- .nv.constant0.triton_poi_fused_add_addmm_sigmoid_sigmoid_backward_2 --------------------------
	.section	.nv.constant0.triton_poi_fused_add_addmm_sigmoid_sigmoid_backward_2,"a",@progbits
	.sectionflags	@""
	.align	4
.nv.constant0.triton_poi_fused_add_addmm_sigmoid_sigmoid_backward_2:
	.zero		556
